	.headerflags	@"EF_CUDA_TEXMODE_UNIFIED EF_CUDA_64BIT_ADDRESS EF_CUDA_SM89 EF_CUDA_VIRTUAL_SM(EF_CUDA_SM89)"
	.elftype	@"ET_EXEC"


//--------------------- .nv.info                  --------------------------
	.section	.nv.info,"",@"SHT_CUDA_INFO"
	.align	4


	//----- nvinfo : EIATTR_REGCOUNT
	.align		4
        /*0000*/ 	.byte	0x04, 0x2f
        /*0002*/ 	.short	(.L_1 - .L_0)
	.align		4
.L_0:
        /*0004*/ 	.word	index@(_rms_norm_backward_kernel)
        /*0008*/ 	.word	0x0000003f


	//----- nvinfo : EIATTR_MIN_STACK_SIZE
	.align		4
.L_1:
        /*000c*/ 	.byte	0x04, 0x12
        /*000e*/ 	.short	(.L_3 - .L_2)
	.align		4
.L_2:
        /*0010*/ 	.word	index@(_rms_norm_backward_kernel)
        /*0014*/ 	.word	0x00000000


	//----- nvinfo : EIATTR_FRAME_SIZE
	.align		4
.L_3:
        /*0018*/ 	.byte	0x04, 0x11
        /*001a*/ 	.short	(.L_5 - .L_4)
	.align		4
.L_4:
        /*001c*/ 	.word	index@(_rms_norm_backward_kernel)
        /*0020*/ 	.word	0x00000000


	//----- nvinfo : EIATTR_MIN_STACK_SIZE
	.align		4
.L_5:
        /*0024*/ 	.byte	0x04, 0x12
        /*0026*/ 	.short	(.L_7 - .L_6)
	.align		4
.L_6:
        /*0028*/ 	.word	index@(_rms_norm_backward_kernel)
        /*002c*/ 	.word	0x00000000
.L_7:


//--------------------- .nv.info._rms_norm_backward_kernel --------------------------
	.section	.nv.info._rms_norm_backward_kernel,"",@"SHT_CUDA_INFO"
	.sectionflags	@""
	.align	4


	//----- nvinfo : EIATTR_CUDA_API_VERSION
	.align		4
        /*0000*/ 	.byte	0x04, 0x37
        /*0002*/ 	.short	(.L_9 - .L_8)
.L_8:
        /*0004*/ 	.word	0x0000007c


	//----- nvinfo : EIATTR_PARAM_CBANK
	.align		4
.L_9:
        /*0008*/ 	.byte	0x04, 0x0a
        /*000a*/ 	.short	(.L_11 - .L_10)
	.align		4
.L_10:
        /*000c*/ 	.word	index@(.nv.constant0._rms_norm_backward_kernel)
        /*0010*/ 	.short	0x0160
        /*0012*/ 	.short	0x0058


	//----- nvinfo : EIATTR_CBANK_PARAM_SIZE
	.align		4
.L_11:
        /*0014*/ 	.byte	0x03, 0x19
        /*0016*/ 	.short	0x0058


	//----- nvinfo : EIATTR_KPARAM_INFO
	.align		4
        /*0018*/ 	.byte	0x04, 0x17
        /*001a*/ 	.short	(.L_13 - .L_12)
.L_12:
        /*001c*/ 	.word	0x00000000
        /*0020*/ 	.short	0x000c
        /*0022*/ 	.short	0x0054
        /*0024*/ 	.byte	0x00, 0xf0, 0x11, 0x00


	//----- nvinfo : EIATTR_KPARAM_INFO
	.align		4
.L_13:
        /*0028*/ 	.byte	0x04, 0x17
        /*002a*/ 	.short	(.L_15 - .L_14)
.L_14:
        /*002c*/ 	.word	0x00000000
        /*0030*/ 	.short	0x000b
        /*0032*/ 	.short	0x0050
        /*0034*/ 	.byte	0x00, 0xf0, 0x11, 0x00


	//----- nvinfo : EIATTR_KPARAM_INFO
	.align		4
.L_15:
        /*0038*/ 	.byte	0x04, 0x17
        /*003a*/ 	.short	(.L_17 - .L_16)
.L_16:
        /*003c*/ 	.word	0x00000000
        /*0040*/ 	.short	0x000a
        /*0042*/ 	.short	0x004c
        /*0044*/ 	.byte	0x00, 0xf0, 0x11, 0x00


	//----- nvinfo : EIATTR_KPARAM_INFO
	.align		4
.L_17:
        /*0048*/ 	.byte	0x04, 0x17
        /*004a*/ 	.short	(.L_19 - .L_18)
.L_18:
        /*004c*/ 	.word	0x00000000
        /*0050*/ 	.short	0x0009
        /*0052*/ 	.short	0x0048
        /*0054*/ 	.byte	0x00, 0xf0, 0x11, 0x00


	//----- nvinfo : EIATTR_KPARAM_INFO
	.align		4
.L_19:
        /*0058*/ 	.byte	0x04, 0x17
        /*005a*/ 	.short	(.L_21 - .L_20)
.L_20:
        /*005c*/ 	.word	0x00000000
        /*0060*/ 	.short	0x0008
        /*0062*/ 	.short	0x0040
        /*0064*/ 	.byte	0x00, 0xf4, 0x21, 0x00


	//----- nvinfo : EIATTR_KPARAM_INFO
	.align		4
.L_21:
        /*0068*/ 	.byte	0x04, 0x17
        /*006a*/ 	.short	(.L_23 - .L_22)
.L_22:
        /*006c*/ 	.word	0x00000000
        /*0070*/ 	.short	0x0007
        /*0072*/ 	.short	0x0038
        /*0074*/ 	.byte	0x00, 0xf4, 0x21, 0x00


	//----- nvinfo : EIATTR_KPARAM_INFO
	.align		4
.L_23:
        /*0078*/ 	.byte	0x04, 0x17
        /*007a*/ 	.short	(.L_25 - .L_24)
.L_24:
        /*007c*/ 	.word	0x00000000
        /*0080*/ 	.short	0x0006
        /*0082*/ 	.short	0x0030
        /*0084*/ 	.byte	0x00, 0xf4, 0x21, 0x00


	//----- nvinfo : EIATTR_KPARAM_INFO
	.align		4
.L_25:
        /*0088*/ 	.byte	0x04, 0x17
        /*008a*/ 	.short	(.L_27 - .L_26)
.L_26:
        /*008c*/ 	.word	0x00000000
        /*0090*/ 	.short	0x0005
        /*0092*/ 	.short	0x0028
        /*0094*/ 	.byte	0x00, 0xf0, 0x11, 0x00


	//----- nvinfo : EIATTR_KPARAM_INFO
	.align		4
.L_27:
        /*0098*/ 	.byte	0x04, 0x17
        /*009a*/ 	.short	(.L_29 - .L_28)
.L_28:
        /*009c*/ 	.word	0x00000000
        /*00a0*/ 	.short	0x0004
        /*00a2*/ 	.short	0x0020
        /*00a4*/ 	.byte	0x00, 0xf4, 0x21, 0x00


	//----- nvinfo : EIATTR_KPARAM_INFO
	.align		4
.L_29:
        /*00a8*/ 	.byte	0x04, 0x17
        /*00aa*/ 	.short	(.L_31 - .L_30)
.L_30:
        /*00ac*/ 	.word	0x00000000
        /*00b0*/ 	.short	0x0003
        /*00b2*/ 	.short	0x0018
        /*00b4*/ 	.byte	0x00, 0xf0, 0x11, 0x00


	//----- nvinfo : EIATTR_KPARAM_INFO
	.align		4
.L_31:
        /*00b8*/ 	.byte	0x04, 0x17
        /*00ba*/ 	.short	(.L_33 - .L_32)
.L_32:
        /*00bc*/ 	.word	0x00000000
        /*00c0*/ 	.short	0x0002
        /*00c2*/ 	.short	0x0010
        /*00c4*/ 	.byte	0x00, 0xf4, 0x21, 0x00


	//----- nvinfo : EIATTR_KPARAM_INFO
	.align		4
.L_33:
        /*00c8*/ 	.byte	0x04, 0x17
        /*00ca*/ 	.short	(.L_35 - .L_34)
.L_34:
        /*00cc*/ 	.word	0x00000000
        /*00d0*/ 	.short	0x0001
        /*00d2*/ 	.short	0x0008
        /*00d4*/ 	.byte	0x00, 0xf0, 0x11, 0x00


	//----- nvinfo : EIATTR_KPARAM_INFO
	.align		4
.L_35:
        /*00d8*/ 	.byte	0x04, 0x17
        /*00da*/ 	.short	(.L_37 - .L_36)
.L_36:
        /*00dc*/ 	.word	0x00000000
        /*00e0*/ 	.short	0x0000
        /*00e2*/ 	.short	0x0000
        /*00e4*/ 	.byte	0x00, 0xf4, 0x21, 0x00


	//----- nvinfo : EIATTR_MAXREG_COUNT
	.align		4
.L_37:
        /*00e8*/ 	.byte	0x03, 0x1b
        /*00ea*/ 	.short	0x00ff


	//----- nvinfo : EIATTR_COOP_GROUP_MASK_REGIDS
	.align		4
        /*00ec*/ 	.byte	0x04, 0x29
        /*00ee*/ 	.short	(.L_39 - .L_38)


	//   ....[0]....
.L_38:
        /*00f0*/ 	.word	0xffffffff


	//   ....[1]....
        /*00f4*/ 	.word	0xffffffff


	//   ....[2]....
        /*00f8*/ 	.word	0xffffffff


	//   ....[3]....
        /*00fc*/ 	.word	0xffffffff


	//   ....[4]....
        /*0100*/ 	.word	0xffffffff


	//   ....[5]....
        /*0104*/ 	.word	0xffffffff


	//   ....[6]....
        /*0108*/ 	.word	0xffffffff


	//   ....[7]....
        /*010c*/ 	.word	0xffffffff


	//----- nvinfo : EIATTR_COOP_GROUP_INSTR_OFFSETS
	.align		4
.L_39:
        /*0110*/ 	.byte	0x04, 0x28
        /*0112*/ 	.short	(.L_41 - .L_40)


	//   ....[0]....
.L_40:
        /*0114*/ 	.word	0x000008c0


	//   ....[1]....
        /*0118*/ 	.word	0x00000920


	//   ....[2]....
        /*011c*/ 	.word	0x00000940


	//   ....[3]....
        /*0120*/ 	.word	0x00000960


	//   ....[4]....
        /*0124*/ 	.word	0x00000980


	//   ....[5]....
        /*0128*/ 	.word	0x000009f0


	//   ....[6]....
        /*012c*/ 	.word	0x00000a10


	//   ....[7]....
        /*0130*/ 	.word	0x00000a40


	//----- nvinfo : EIATTR_EXIT_INSTR_OFFSETS
	.align		4
.L_41:
        /*0134*/ 	.byte	0x04, 0x1c
        /*0136*/ 	.short	(.L_43 - .L_42)


	//   ....[0]....
.L_42:
        /*0138*/ 	.word	0x00001100


	//   ....[1]....
        /*013c*/ 	.word	0x00001130


	//----- nvinfo : EIATTR_REQNTID
	.align		4
.L_43:
        /*0140*/ 	.byte	0x04, 0x10
        /*0142*/ 	.short	(.L_45 - .L_44)
.L_44:
        /*0144*/ 	.word	0x00000100
        /*0148*/ 	.word	0x00000001
        /*014c*/ 	.word	0x00000001
.L_45:


//--------------------- .nv.callgraph             --------------------------
	.section	.nv.callgraph,"",@"SHT_CUDA_CALLGRAPH"
	.align	4
	.sectionentsize	8
	.align		4
        /*0000*/ 	.word	0x00000000
	.align		4
        /*0004*/ 	.word	0xffffffff
	.align		4
        /*0008*/ 	.word	0x00000000
	.align		4
        /*000c*/ 	.word	0xfffffffe
	.align		4
        /*0010*/ 	.word	0x00000000
	.align		4
        /*0014*/ 	.word	0xfffffffd
	.align		4
        /*0018*/ 	.word	0x00000000
	.align		4
        /*001c*/ 	.word	0xfffffffc


//--------------------- .nv.rel.action            --------------------------
	.section	.nv.rel.action,"",@"SHT_CUDA_RELOCINFO"
	.align	8
	.sectionentsize	8
        /*0000*/ 	.byte	0x73, 0x00, 0x00, 0x00, 0x00, 0x00, 0x00, 0x00, 0x00, 0x00, 0x00, 0x11, 0x25, 0x00, 0x05, 0x36


//--------------------- .nv.constant0._rms_norm_backward_kernel --------------------------
	.section	.nv.constant0._rms_norm_backward_kernel,"a",@progbits
	.sectionflags	@""
	.align	4
.nv.constant0._rms_norm_backward_kernel:
	.zero		440


//--------------------- .text._rms_norm_backward_kernel --------------------------
	.section	.text._rms_norm_backward_kernel,"ax",@progbits
	.sectionflags	@"SHF_BARRIERS=1"
	.sectioninfo	@"SHI_REGISTERS=63"
	.align	128
        .global         _rms_norm_backward_kernel
        .type           _rms_norm_backward_kernel,@function
        .size           _rms_norm_backward_kernel,(.L_x_3 - _rms_norm_backward_kernel)
        .other          _rms_norm_backward_kernel,@"STO_CUDA_ENTRY STV_DEFAULT"
_rms_norm_backward_kernel:
.text._rms_norm_backward_kernel:
[----:B------:R-:W-:Y:S02]  /*0000*/  MOV R1, c[0x0][0x28] ;  /* 0x00000a0000017a02 */ /* 0x000fe40000000f00 */
[----:B------:R-:W0:Y:S01]  /*0010*/  S2R R3, SR_TID.X ;  /* 0x0000000000037919 */ /* 0x000e220000002100 */
[----:B------:R-:W-:Y:S01]  /*0020*/  IMAD.MOV.U32 R7, RZ, RZ, 0x2 ;  /* 0x00000002ff077424 */ /* 0x000fe200078e00ff */
[----:B------:R-:W-:Y:S01]  /*0030*/  CS2R R8, SRZ ;  /* 0x0000000000087805 */ /* 0x000fe2000001ff00 */
[----:B------:R-:W-:Y:S01]  /*0040*/  CS2R R10, SRZ ;  /* 0x00000000000a7805 */ /* 0x000fe2000001ff00 */
[----:B------:R-:W-:Y:S01]  /*0050*/  ULDC.64 UR4, c[0x0][0x118] ;  /* 0x0000460000047ab9 */ /* 0x000fe20000000a00 */
[----:B0-----:R-:W-:-:S04]  /*0060*/  SHF.L.U32 R0, R3, 0x3, RZ ;  /* 0x0000000303007819 */ /* 0x001fc800000006ff */
[----:B------:R-:W-:-:S04]  /*0070*/  LOP3.LUT R0, R0, 0x7f8, RZ, 0xc0, !PT ;  /* 0x000007f800007812 */ /* 0x000fc800078ec0ff */
[C---:B------:R-:W-:Y:S01]  /*0080*/  ISETP.GE.AND P1, PT, R0.reuse, c[0x0][0x1b0], PT ;  /* 0x00006c0000007a0c */ /* 0x040fe20003f26270 */
[----:B------:R-:W-:-:S12]  /*0090*/  IMAD.WIDE.U32 R6, R0, R7, c[0x0][0x190] ;  /* 0x0000640000067625 */ /* 0x000fd800078e0007 */
[----:B------:R-:W2:Y:S01]  /*00a0*/  @!P1 LDG.E.128 R8, [R6.64] ;  /* 0x0000000406089981 */ /* 0x000ea2000c1e1d00 */
[----:B------:R-:W-:Y:S01]  /*00b0*/  CS2R R16, SRZ ;  /* 0x0000000000107805 */ /* 0x000fe2000001ff00 */
[----:B------:R-:W-:Y:S01]  /*00c0*/  CS2R R18, SRZ ;  /* 0x0000000000127805 */ /* 0x000fe2000001ff00 */
[----:B------:R-:W-:Y:S01]  /*00d0*/  CS2R R28, SRZ ;  /* 0x00000000001c7805 */ /* 0x000fe2000001ff00 */
[----:B------:R-:W0:Y:S01]  /*00e0*/  S2R R4, SR_CTAID.X ;  /* 0x0000000000047919 */ /* 0x000e220000002500 */
[----:B------:R-:W-:Y:S01]  /*00f0*/  CS2R R30, SRZ ;  /* 0x00000000001e7805 */ /* 0x000fe2000001ff00 */
[----:B0-----:R-:W-:-:S05]  /*0100*/  IMAD R32, R4, 0x14, RZ ;  /* 0x0000001404207824 */ /* 0x001fca00078e02ff */
[----:B------:R-:W-:-:S04]  /*0110*/  IADD3 R0, R32, 0x14, RZ ;  /* 0x0000001420007810 */ /* 0x000fc80007ffe0ff */
[----:B------:R-:W-:-:S04]  /*0120*/  IMNMX R5, R0, c[0x0][0x1ac], PT ;  /* 0x00006b0000057a17 */ /* 0x000fc80003800200 */
[----:B------:R-:W-:Y:S02]  /*0130*/  ISETP.GT.AND P0, PT, R5, R32, PT ;  /* 0x000000200500720c */ /* 0x000fe40003f04270 */
[----:B--2---:R-:W-:Y:S02]  /*0140*/  SEL R14, R8, RZ, !P1 ;  /* 0x000000ff080e7207 */ /* 0x004fe40004800000 */
[----:B------:R-:W-:Y:S02]  /*0150*/  SEL R20, R9, RZ, !P1 ;  /* 0x000000ff09147207 */ /* 0x000fe40004800000 */
[----:B------:R-:W-:Y:S02]  /*0160*/  SEL R24, R10, RZ, !P1 ;  /* 0x000000ff0a187207 */ /* 0x000fe40004800000 */
[----:B------:R-:W-:-:S05]  /*0170*/  SEL R25, R11, RZ, !P1 ;  /* 0x000000ff0b197207 */ /* 0x000fca0004800000 */
[----:B------:R-:W-:Y:S05]  /*0180*/  @!P0 BRA `(.L_x_0) ;  /* 0x00000e5000008947 */ /* 0x000fea0003800000 */
[----:B------:R-:W-:Y:S01]  /*0190*/  I2FP.F32.S32 R6, c[0x0][0x1b0] ;  /* 0x00006c0000067a45 */ /* 0x000fe20000201400 */
[C---:B------:R-:W-:Y:S01]  /*01a0*/  IMAD R11, R32.reuse, c[0x0][0x188], RZ ;  /* 0x00006200200b7a24 */ /* 0x040fe200078e02ff */
[----:B------:R-:W-:Y:S01]  /*01b0*/  MOV R15, 0x3e800000 ;  /* 0x3e800000000f7802 */ /* 0x000fe20000000f00 */
[----:B------:R-:W-:Y:S01]  /*01c0*/  IMAD R13, R32, c[0x0][0x178], RZ ;  /* 0x00005e00200d7a24 */ /* 0x000fe200078e02ff */
[----:B------:R-:W-:Y:S01]  /*01d0*/  FSETP.GT.AND P2, PT, |R6|, 8.50705917302346158658e+37, PT ;  /* 0x7e8000000600780b */ /* 0x000fe20003f44200 */
[----:B------:R-:W-:Y:S01]  /*01e0*/  IMAD R7, R32, c[0x0][0x168], RZ ;  /* 0x00005a0020077a24 */ /* 0x000fe200078e02ff */
[----:B------:R-:W-:Y:S01]  /*01f0*/  FSETP.GEU.AND P0, PT, |R6|, 1.175494350822287508e-38, PT ;  /* 0x008000000600780b */ /* 0x000fe20003f0e200 */
[----:B------:R-:W-:Y:S01]  /*0200*/  IMAD.MOV.U32 R33, RZ, RZ, 0x4 ;  /* 0x00000004ff217424 */ /* 0x000fe200078e00ff */
[----:B------:R-:W-:Y:S01]  /*0210*/  LOP3.LUT R8, R3, 0xff, RZ, 0xc0, !PT ;  /* 0x000000ff03087812 */ /* 0x000fe200078ec0ff */
[----:B------:R-:W-:Y:S01]  /*0220*/  IMAD.U32 R18, R20, 0x10000, RZ ;  /* 0x0001000014127824 */ /* 0x000fe200078e00ff */
[----:B------:R-:W-:-:S02]  /*0230*/  FSEL R15, R15, 1, P2 ;  /* 0x3f8000000f0f7808 */ /* 0x000fc40001000000 */
[----:B------:R-:W-:Y:S01]  /*0240*/  PRMT R2, R14, 0x7632, R2 ;  /* 0x000076320e027816 */ /* 0x000fe20000000002 */
[----:B------:R-:W-:Y:S01]  /*0250*/  IMAD.WIDE.U32 R8, R8, 0x10, RZ ;  /* 0x0000001008087825 */ /* 0x000fe200078e00ff */
[----:B------:R-:W-:Y:S02]  /*0260*/  PRMT R16, R24, 0x7632, R16 ;  /* 0x0000763218107816 */ /* 0x000fe40000000010 */
[----:B------:R-:W-:Y:S01]  /*0270*/  PRMT R17, R25, 0x7632, R17 ;  /* 0x0000763219117816 */ /* 0x000fe20000000011 */
[----:B------:R-:W-:Y:S01]  /*0280*/  @P2 FMUL R6, R6, 0.25 ;  /* 0x3e80000006062820 */ /* 0x000fe20000400000 */
[----:B------:R-:W-:Y:S01]  /*0290*/  IADD3 R5, -R32, R5, RZ ;  /* 0x0000000520057210 */ /* 0x000fe20007ffe1ff */
[----:B------:R-:W-:Y:S01]  /*02a0*/  @!P0 FMUL R15, R15, 16777216 ;  /* 0x4b8000000f0f8820 */ /* 0x000fe20000400000 */
[----:B------:R-:W-:Y:S01]  /*02b0*/  IMAD.WIDE R10, R11, 0x2, R8 ;  /* 0x000000020b0a7825 */ /* 0x000fe200078e0208 */
[----:B------:R-:W-:Y:S01]  /*02c0*/  @!P0 FMUL R6, R6, 16777216 ;  /* 0x4b80000006068820 */ /* 0x000fe20000400000 */
[----:B------:R-:W-:-:S02]  /*02d0*/  SHF.L.U32 R14, R14, 0x10, RZ ;  /* 0x000000100e0e7819 */ /* 0x000fc400000006ff */
[--C-:B------:R-:W-:Y:S01]  /*02e0*/  IMAD.WIDE R12, R13, 0x2, R8.reuse ;  /* 0x000000020d0c7825 */ /* 0x100fe200078e0208 */
[----:B------:R-:W-:Y:S02]  /*02f0*/  IADD3 R36, P2, R10, c[0x0][0x180], RZ ;  /* 0x000060000a247a10 */ /* 0x000fe40007f5e0ff */
[----:B------:R-:W0:Y:S01]  /*0300*/  MUFU.RCP R6, R6 ;  /* 0x0000000600067308 */ /* 0x000e220000001000 */
[----:B------:R-:W-:Y:S01]  /*0310*/  IMAD.WIDE R8, R7, 0x2, R8 ;  /* 0x0000000207087825 */ /* 0x000fe200078e0208 */
[----:B------:R-:W-:Y:S01]  /*0320*/  IADD3 R0, P3, R12, c[0x0][0x170], RZ ;  /* 0x00005c000c007a10 */ /* 0x000fe20007f7e0ff */
[----:B------:R-:W-:Y:S01]  /*0330*/  FADD R14, R14, c[0x0][0x1b4] ;  /* 0x00006d000e0e7621 */ /* 0x000fe20000000000 */
[----:B------:R-:W-:Y:S01]  /*0340*/  SHF.L.U32 R24, R24, 0x10, RZ ;  /* 0x0000001018187819 */ /* 0x000fe200000006ff */
[----:B------:R-:W-:Y:S01]  /*0350*/  IMAD.WIDE R32, R32, R33, c[0x0][0x198] ;  /* 0x0000660020207625 */ /* 0x000fe200078e0221 */
[----:B------:R-:W-:Y:S02]  /*0360*/  IADD3 R34, P4, R8, c[0x0][0x160], RZ ;  /* 0x0000580008227a10 */ /* 0x000fe40007f9e0ff */
[----:B------:R-:W-:Y:S01]  /*0370*/  SHF.L.U32 R25, R25, 0x10, RZ ;  /* 0x0000001019197819 */ /* 0x000fe200000006ff */
[----:B------:R-:W-:Y:S01]  /*0380*/  FADD R24, R24, c[0x0][0x1b4] ;  /* 0x00006d0018187621 */ /* 0x000fe20000000000 */
[----:B------:R-:W-:-:S02]  /*0390*/  SHF.L.U32 R2, R2, 0x10, RZ ;  /* 0x0000001002027819 */ /* 0x000fc400000006ff */
[----:B------:R-:W-:Y:S01]  /*03a0*/  SHF.L.U32 R16, R16, 0x10, RZ ;  /* 0x0000001010107819 */ /* 0x000fe200000006ff */
[----:B------:R-:W-:Y:S01]  /*03b0*/  FADD R25, R25, c[0x0][0x1b4] ;  /* 0x00006d0019197621 */ /* 0x000fe20000000000 */
[----:B------:R-:W-:Y:S01]  /*03c0*/  SHF.L.U32 R17, R17, 0x10, RZ ;  /* 0x0000001011117819 */ /* 0x000fe200000006ff */
[----:B------:R-:W-:Y:S01]  /*03d0*/  FADD R27, R2, c[0x0][0x1b4] ;  /* 0x00006d00021b7621 */ /* 0x000fe20000000000 */
[----:B0-----:R-:W-:Y:S01]  /*03e0*/  FFMA R6, R6, -R15, RZ ;  /* 0x8000000f06067223 */ /* 0x001fe200000000ff */
[----:B------:R-:W-:Y:S01]  /*03f0*/  PRMT R15, R20, 0x7632, R15 ;  /* 0x00007632140f7816 */ /* 0x000fe2000000000f */
[----:B------:R-:W-:Y:S01]  /*0400*/  FADD R29, R16, c[0x0][0x1b4] ;  /* 0x00006d00101d7621 */ /* 0x000fe20000000000 */
[----:B------:R-:W-:Y:S01]  /*0410*/  LOP3.LUT P0, RZ, R3, 0x7, RZ, 0xc0, !PT ;  /* 0x0000000703ff7812 */ /* 0x000fe2000780c0ff */
[----:B------:R-:W-:Y:S01]  /*0420*/  FADD R30, R17, c[0x0][0x1b4] ;  /* 0x00006d00111e7621 */ /* 0x000fe20000000000 */
[----:B------:R-:W-:Y:S01]  /*0430*/  SHF.R.U32.HI R26, RZ, 0x3, R3 ;  /* 0x00000003ff1a7819 */ /* 0x000fe20000011603 */
[----:B------:R-:W-:Y:S01]  /*0440*/  IMAD.U32 R28, R15, 0x10000, RZ ;  /* 0x000100000f1c7824 */ /* 0x000fe200078e00ff */
[----:B------:R-:W-:Y:S01]  /*0450*/  MOV R7, R33 ;  /* 0x0000002100077202 */ /* 0x000fe20000000f00 */
[----:B------:R-:W-:Y:S01]  /*0460*/  IMAD.MOV.U32 R33, RZ, RZ, RZ ;  /* 0x000000ffff217224 */ /* 0x000fe200078e00ff */
[----:B------:R-:W-:Y:S01]  /*0470*/  IADD3.X R37, R11, c[0x0][0x184], RZ, P2, !PT ;  /* 0x000061000b257a10 */ /* 0x000fe200017fe4ff */
[----:B------:R-:W-:Y:S01]  /*0480*/  FADD R15, R18, c[0x0][0x1b4] ;  /* 0x00006d00120f7621 */ /* 0x000fe20000000000 */
[----:B------:R-:W-:Y:S01]  /*0490*/  IADD3.X R39, R13, c[0x0][0x174], RZ, P3, !PT ;  /* 0x00005d000d277a10 */ /* 0x000fe20001ffe4ff */
[----:B------:R-:W-:Y:S01]  /*04a0*/  CS2R R10, SRZ ;  /* 0x00000000000a7805 */ /* 0x000fe2000001ff00 */
[----:B------:R-:W-:Y:S01]  /*04b0*/  IADD3.X R35, R9, c[0x0][0x164], RZ, P4, !PT ;  /* 0x0000590009237a10 */ /* 0x000fe200027fe4ff */
[----:B------:R-:W-:Y:S01]  /*04c0*/  CS2R R12, SRZ ;  /* 0x00000000000c7805 */ /* 0x000fe2000001ff00 */
[C---:B------:R-:W-:Y:S01]  /*04d0*/  ISETP.GE.AND P2, PT, R3.reuse, 0x8, PT ;  /* 0x000000080300780c */ /* 0x040fe20003f46270 */
[----:B------:R-:W-:Y:S01]  /*04e0*/  CS2R R8, SRZ ;  /* 0x0000000000087805 */ /* 0x000fe2000001ff00 */
[----:B------:R-:W-:Y:S01]  /*04f0*/  MOV R31, RZ ;  /* 0x000000ff001f7202 */ /* 0x000fe20000000f00 */
[----:B------:R-:W-:Y:S01]  /*0500*/  FADD R28, R28, c[0x0][0x1b4] ;  /* 0x00006d001c1c7621 */ /* 0x000fe20000000000 */
[----:B------:R-:W-:-:S02]  /*0510*/  ISETP.LT.AND P0, PT, R3, 0x8, !P0 ;  /* 0x000000080300780c */ /* 0x000fc40004701270 */
[----:B------:R-:W-:Y:S02]  /*0520*/  LOP3.LUT R26, R26, 0x1c, RZ, 0xc0, !PT ;  /* 0x0000001c1a1a7812 */ /* 0x000fe400078ec0ff */
.L_x_1:
[----:B------:R-:W-:Y:S01]  /*0530*/  CS2R R16, SRZ ;  /* 0x0000000000107805 */ /* 0x000fe2000001ff00 */
[----:B------:R-:W-:Y:S01]  /*0540*/  CS2R R18, SRZ ;  /* 0x0000000000127805 */ /* 0x000fe2000001ff00 */
[----:B------:R-:W-:Y:S01]  /*0550*/  CS2R R20, SRZ ;  /* 0x0000000000147805 */ /* 0x000fe2000001ff00 */
[----:B------:R-:W-:-:S04]  /*0560*/  CS2R R22, SRZ ;  /* 0x0000000000167805 */ /* 0x000fc8000001ff00 */
[----:B------:R-:W2:Y:S04]  /*0570*/  @!P1 LDG.E.128 R16, [R34.64] ;  /* 0x0000000422109981 */ /* 0x000ea8000c1e1d00 */
[----:B------:R-:W3:Y:S01]  /*0580*/  @!P1 LDG.E.128 R20, [R36.64] ;  /* 0x0000000424149981 */ /* 0x000ee2000c1e1d00 */
[----:B------:R-:W-:Y:S02]  /*0590*/  LOP3.LUT P3, RZ, R3, 0x1f, RZ, 0xc0, !PT ;  /* 0x0000001f03ff7812 */ /* 0x000fe4000786c0ff */
[----:B--2---:R-:W-:Y:S02]  /*05a0*/  SEL R16, R16, RZ, !P1 ;  /* 0x000000ff10107207 */ /* 0x004fe40004800000 */
[----:B------:R-:W-:Y:S02]  /*05b0*/  SEL R40, R17, RZ, !P1 ;  /* 0x000000ff11287207 */ /* 0x000fe40004800000 */
[----:B---3--:R-:W-:Y:S01]  /*05c0*/  SEL R49, R20, RZ, !P1 ;  /* 0x000000ff14317207 */ /* 0x008fe20004800000 */
[C---:B------:R-:W-:Y:S01]  /*05d0*/  IMAD.U32 R45, R16.reuse, 0x10000, RZ ;  /* 0x00010000102d7824 */ /* 0x040fe200078e00ff */
[----:B------:R-:W-:-:S02]  /*05e0*/  PRMT R17, R16, 0x7632, R17 ;  /* 0x0000763210117816 */ /* 0x000fc40000000011 */
[----:B------:R-:W-:Y:S02]  /*05f0*/  SEL R43, R22, RZ, !P1 ;  /* 0x000000ff162b7207 */ /* 0x000fe40004800000 */
[C---:B------:R-:W-:Y:S01]  /*0600*/  PRMT R22, R49.reuse, 0x7632, R22 ;  /* 0x0000763231167816 */ /* 0x040fe20000000016 */
[----:B------:R-:W-:Y:S01]  /*0610*/  IMAD.U32 R49, R49, 0x10000, RZ ;  /* 0x0001000031317824 */ /* 0x000fe200078e00ff */
[----:B------:R-:W-:Y:S02]  /*0620*/  SHF.L.U32 R44, R17, 0x10, RZ ;  /* 0x00000010112c7819 */ /* 0x000fe400000006ff */
[----:B------:R-:W-:Y:S02]  /*0630*/  SHF.L.U32 R22, R22, 0x10, RZ ;  /* 0x0000001016167819 */ /* 0x000fe400000006ff */
[----:B------:R-:W-:Y:S01]  /*0640*/  SEL R50, R21, RZ, !P1 ;  /* 0x000000ff15327207 */ /* 0x000fe20004800000 */
[----:B------:R-:W-:Y:S01]  /*0650*/  FMUL R47, R27, R44 ;  /* 0x0000002c1b2f7220 */ /* 0x000fe20000400000 */
[----:B------:R-:W-:Y:S01]  /*0660*/  PRMT R42, R40, 0x7632, R42 ;  /* 0x00007632282a7816 */ /* 0x000fe2000000002a */
[----:B------:R-:W-:Y:S01]  /*0670*/  FMUL R44, R14, R45 ;  /* 0x0000002d0e2c7220 */ /* 0x000fe20000400000 */
[----:B------:R-:W-:Y:S01]  /*0680*/  SHF.L.U32 R46, R40, 0x10, RZ ;  /* 0x00000010282e7819 */ /* 0x000fe200000006ff */
[----:B------:R-:W-:Y:S01]  /*0690*/  FMUL R48, R22, R47 ;  /* 0x0000002f16307220 */ /* 0x000fe20000400000 */
[----:B------:R-:W-:-:S02]  /*06a0*/  PRMT R56, R50, 0x7632, R56 ;  /* 0x0000763232387816 */ /* 0x000fc40000000038 */
[----:B------:R-:W-:Y:S01]  /*06b0*/  SEL R18, R18, RZ, !P1 ;  /* 0x000000ff12127207 */ /* 0x000fe20004800000 */
[----:B------:R-:W-:Y:S01]  /*06c0*/  FMUL R17, R15, R46 ;  /* 0x0000002e0f117220 */ /* 0x000fe20000400000 */
[----:B------:R-:W-:Y:S01]  /*06d0*/  SHF.L.U32 R50, R50, 0x10, RZ ;  /* 0x0000001032327819 */ /* 0x000fe200000006ff */
[----:B------:R-:W-:Y:S01]  /*06e0*/  FFMA R51, R49, R44, R48 ;  /* 0x0000002c31337223 */ /* 0x000fe20000000030 */
[----:B------:R-:W-:Y:S01]  /*06f0*/  SHF.L.U32 R45, R42, 0x10, RZ ;  /* 0x000000102a2d7819 */ /* 0x000fe200000006ff */
[C---:B------:R-:W-:Y:S01]  /*0700*/  IMAD.U32 R41, R18.reuse, 0x10000, RZ ;  /* 0x0001000012297824 */ /* 0x040fe200078e00ff */
[----:B------:R-:W-:Y:S01]  /*0710*/  PRMT R21, R18, 0x7632, R21 ;  /* 0x0000763212157816 */ /* 0x000fe20000000015 */
[----:B------:R-:W-:Y:S01]  /*0720*/  IMAD.U32 R56, R56, 0x10000, RZ ;  /* 0x0001000038387824 */ /* 0x000fe200078e00ff */
[----:B------:R-:W-:Y:S01]  /*0730*/  FFMA R51, R50, R17, R51 ;  /* 0x0000001132337223 */ /* 0x000fe20000000033 */
[----:B------:R-:W-:Y:S01]  /*0740*/  FMUL R45, R28, R45 ;  /* 0x0000002d1c2d7220 */ /* 0x000fe20000400000 */
[----:B------:R-:W-:Y:S01]  /*0750*/  PRMT R52, R43, 0x7632, R52 ;  /* 0x000076322b347816 */ /* 0x000fe20000000034 */
[----:B------:R-:W-:Y:S01]  /*0760*/  FMUL R42, R24, R41 ;  /* 0x00000029182a7220 */ /* 0x000fe20000400000 */
[----:B------:R-:W-:Y:S01]  /*0770*/  SEL R19, R19, RZ, !P1 ;  /* 0x000000ff13137207 */ /* 0x000fe20004800000 */
[----:B------:R-:W-:Y:S01]  /*0780*/  FFMA R48, R56, R45, R51 ;  /* 0x0000002d38307223 */ /* 0x000fe20000000033 */
[----:B------:R-:W-:-:S02]  /*0790*/  SHF.L.U32 R43, R43, 0x10, RZ ;  /* 0x000000102b2b7819 */ /* 0x000fc400000006ff */
[----:B------:R-:W-:Y:S02]  /*07a0*/  SHF.L.U32 R46, R21, 0x10, RZ ;  /* 0x00000010152e7819 */ /* 0x000fe400000006ff */
[----:B------:R-:W-:Y:S01]  /*07b0*/  SEL R23, R23, RZ, !P1 ;  /* 0x000000ff17177207 */ /* 0x000fe20004800000 */
[----:B------:R-:W-:Y:S01]  /*07c0*/  FFMA R21, R43, R42, R48 ;  /* 0x0000002a2b157223 */ /* 0x000fe20000000030 */
[----:B------:R-:W-:Y:S01]  /*07d0*/  PRMT R20, R19, 0x7632, R20 ;  /* 0x0000763213147816 */ /* 0x000fe20000000014 */
[----:B------:R-:W-:Y:S01]  /*07e0*/  FMUL R41, R29, R46 ;  /* 0x0000002e1d297220 */ /* 0x000fe20000400000 */
[----:B------:R-:W-:Y:S01]  /*07f0*/  SHF.L.U32 R38, R19, 0x10, RZ ;  /* 0x0000001013267819 */ /* 0x000fe200000006ff */
[C---:B------:R-:W-:Y:S01]  /*0800*/  IMAD.U32 R46, R23.reuse, 0x10000, RZ ;  /* 0x00010000172e7824 */ /* 0x040fe200078e00ff */
[----:B------:R-:W-:Y:S02]  /*0810*/  SHF.L.U32 R52, R52, 0x10, RZ ;  /* 0x0000001034347819 */ /* 0x000fe400000006ff */
[----:B------:R-:W-:Y:S01]  /*0820*/  PRMT R54, R23, 0x7632, R54 ;  /* 0x0000763217367816 */ /* 0x000fe20000000036 */
[----:B------:R-:W-:Y:S01]  /*0830*/  FMUL R23, R25, R38 ;  /* 0x0000002619177220 */ /* 0x000fe20000400000 */
[----:B------:R-:W-:Y:S01]  /*0840*/  SHF.L.U32 R51, R20, 0x10, RZ ;  /* 0x0000001014337819 */ /* 0x000fe200000006ff */
[----:B------:R-:W-:Y:S01]  /*0850*/  FFMA R21, R52, R41, R21 ;  /* 0x0000002934157223 */ /* 0x000fe20000000015 */
[----:B------:R-:W-:-:S02]  /*0860*/  SHF.L.U32 R54, R54, 0x10, RZ ;  /* 0x0000001036367819 */ /* 0x000fc400000006ff */
[----:B------:R-:W-:Y:S01]  /*0870*/  MOV R20, R32 ;  /* 0x0000002000147202 */ /* 0x000fe20000000f00 */
[----:B------:R-:W-:Y:S01]  /*0880*/  FMUL R51, R30, R51 ;  /* 0x000000331e337220 */ /* 0x000fe20000400000 */
[----:B------:R-:W-:-:S04]  /*0890*/  FFMA R21, R46, R23, R21 ;  /* 0x000000172e157223 */ /* 0x000fc80000000015 */
[----:B------:R-:W-:Y:S01]  /*08a0*/  FFMA R38, R54, R51, R21 ;  /* 0x0000003336267223 */ /* 0x000fe20000000015 */
[----:B------:R-:W-:-:S04]  /*08b0*/  IMAD.MOV.U32 R21, RZ, RZ, R7 ;  /* 0x000000ffff157224 */ /* 0x000fc800078e0007 */
[----:B------:R-:W0:Y:S04]  /*08c0*/  SHFL.BFLY PT, R55, R38, 0x10, 0x1f ;  /* 0x0e001f0026377f89 */ /* 0x000e2800000e0000 */
[----:B------:R1:W2:Y:S01]  /*08d0*/  LDG.E R53, [R20.64] ;  /* 0x0000000414357981 */ /* 0x0002a2000c1e1900 */
[----:B------:R-:W-:-:S03]  /*08e0*/  IADD3 R5, R5, -0x1, RZ ;  /* 0xffffffff05057810 */ /* 0x000fc60007ffe0ff */
[----:B------:R-:W-:Y:S01]  /*08f0*/  BAR.SYNC.DEFER_BLOCKING 0x0 ;  /* 0x0000000000007b1d */ /* 0x000fe20000010000 */
[----:B------:R-:W-:Y:S01]  /*0900*/  ISETP.NE.AND P4, PT, R5, RZ, PT ;  /* 0x000000ff0500720c */ /* 0x000fe20003f85270 */
[----:B0-----:R-:W-:-:S05]  /*0910*/  FADD R55, R38, R55 ;  /* 0x0000003726377221 */ /* 0x001fca0000000000 */
[----:B------:R-:W0:Y:S02]  /*0920*/  SHFL.BFLY PT, R48, R55, 0x8, 0x1f ;  /* 0x0d001f0037307f89 */ /* 0x000e2400000e0000 */
[----:B0-----:R-:W-:-:S05]  /*0930*/  FADD R48, R55, R48 ;  /* 0x0000003037307221 */ /* 0x001fca0000000000 */
[----:B------:R-:W0:Y:S02]  /*0940*/  SHFL.BFLY PT, R57, R48, 0x4, 0x1f ;  /* 0x0c801f0030397f89 */ /* 0x000e2400000e0000 */
[----:B0-----:R-:W-:-:S05]  /*0950*/  FADD R57, R48, R57 ;  /* 0x0000003930397221 */ /* 0x001fca0000000000 */
[----:B------:R-:W0:Y:S02]  /*0960*/  SHFL.BFLY PT, R58, R57, 0x2, 0x1f ;  /* 0x0c401f00393a7f89 */ /* 0x000e2400000e0000 */
[----:B0-----:R-:W-:-:S05]  /*0970*/  FADD R58, R57, R58 ;  /* 0x0000003a393a7221 */ /* 0x001fca0000000000 */
[----:B------:R-:W0:Y:S02]  /*0980*/  SHFL.BFLY PT, R59, R58, 0x1, 0x1f ;  /* 0x0c201f003a3b7f89 */ /* 0x000e2400000e0000 */
[----:B0-----:R-:W-:-:S05]  /*0990*/  FADD R59, R58, R59 ;  /* 0x0000003b3a3b7221 */ /* 0x001fca0000000000 */
[----:B------:R-:W-:Y:S04]  /*09a0*/  @!P3 STS [R26], R59 ;  /* 0x0000003b1a00b388 */ /* 0x000fe80000000800 */
[----:B------:R-:W-:Y:S01]  /*09b0*/  BAR.SYNC.DEFER_BLOCKING 0x0 ;  /* 0x0000000000007b1d */ /* 0x000fe20000010000 */
[----:B------:R-:W-:-:S04]  /*09c0*/  IADD3 R32, P3, R32, 0x4, RZ ;  /* 0x0000000420207810 */ /* 0x000fc80007f7e0ff */
[----:B------:R-:W-:Y:S01]  /*09d0*/  IADD3.X R7, RZ, R7, RZ, P3, !PT ;  /* 0x00000007ff077210 */ /* 0x000fe20001ffe4ff */
[----:B------:R-:W1:Y:S04]  /*09e0*/  @!P2 LDS R2, [R3.X4] ;  /* 0x000000000302a984 */ /* 0x000e680000004800 */
[----:B-1----:R-:W0:Y:S02]  /*09f0*/  SHFL.BFLY PT, R21, R2, 0x4, 0x1f ;  /* 0x0c801f0002157f89 */ /* 0x002e2400000e0000 */
[----:B0-----:R-:W-:-:S05]  /*0a00*/  FADD R21, R2, R21 ;  /* 0x0000001502157221 */ /* 0x001fca0000000000 */
[----:B------:R-:W0:Y:S02]  /*0a10*/  SHFL.BFLY PT, R20, R21, 0x2, 0x1f ;  /* 0x0c401f0015147f89 */ /* 0x000e2400000e0000 */
[----:B0-----:R-:W-:Y:S01]  /*0a20*/  FADD R20, R21, R20 ;  /* 0x0000001415147221 */ /* 0x001fe20000000000 */
[----:B------:R-:W-:-:S04]  /*0a30*/  MOV R21, R39 ;  /* 0x0000002700157202 */ /* 0x000fc80000000f00 */
[----:B------:R-:W0:Y:S02]  /*0a40*/  SHFL.BFLY PT, R55, R20, 0x1, 0x1f ;  /* 0x0c201f0014377f89 */ /* 0x000e2400000e0000 */
[----:B0-----:R-:W-:Y:S01]  /*0a50*/  FADD R58, R20, R55 ;  /* 0x00000037143a7221 */ /* 0x001fe20000000000 */
[----:B------:R-:W-:Y:S02]  /*0a60*/  MOV R55, 0x2 ;  /* 0x0000000200377802 */ /* 0x000fe40000000f00 */
[----:B------:R-:W-:Y:S02]  /*0a70*/  MOV R20, R0 ;  /* 0x0000000000147202 */ /* 0x000fe40000000f00 */
[----:B------:R0:W-:Y:S01]  /*0a80*/  @P0 STS [R3.X4], R58 ;  /* 0x0000003a03000388 */ /* 0x0001e20000004800 */
[----:B------:R-:W-:-:S03]  /*0a90*/  IMAD.WIDE R36, R55, c[0x0][0x188], R36 ;  /* 0x0000620037247a25 */ /* 0x000fc600078e0224 */
[----:B------:R-:W-:Y:S01]  /*0aa0*/  BAR.SYNC.DEFER_BLOCKING 0x0 ;  /* 0x0000000000007b1d */ /* 0x000fe20000010000 */
[----:B------:R-:W-:Y:S01]  /*0ab0*/  IMAD.WIDE R38, R55, c[0x0][0x178], R20 ;  /* 0x00005e0037267a25 */ /* 0x000fe200078e0214 */
[----:B--2---:R-:W-:-:S03]  /*0ac0*/  FMUL R60, R53, R54 ;  /* 0x00000036353c7220 */ /* 0x004fc60000400000 */
[----:B------:R-:W-:Y:S01]  /*0ad0*/  IMAD.WIDE R34, R55, c[0x0][0x168], R34 ;  /* 0x00005a0037227a25 */ /* 0x000fe200078e0222 */
[C---:B------:R-:W-:Y:S01]  /*0ae0*/  FMUL R55, R53.reuse, R52 ;  /* 0x0000003435377220 */ /* 0x040fe20000400000 */
[----:B0-----:R-:W-:Y:S02]  /*0af0*/  FMUL R58, R6, R53 ;  /* 0x00000035063a7220 */ /* 0x001fe40000400000 */
[----:B------:R-:W-:Y:S01]  /*0b00*/  IMAD.MOV.U32 R0, RZ, RZ, R38 ;  /* 0x000000ffff007224 */ /* 0x000fe200078e0026 */
[C---:B------:R-:W-:Y:S01]  /*0b10*/  FMUL R38, R53.reuse, R43 ;  /* 0x0000002b35267220 */ /* 0x040fe20000400000 */
[----:B------:R-:W-:-:S04]  /*0b20*/  FMUL R57, R53, R58 ;  /* 0x0000003a35397220 */ /* 0x000fc80000400000 */
[----:B------:R-:W-:Y:S01]  /*0b30*/  F2FP.BF16.F32.PACK_AB R38, R55, R38 ;  /* 0x000000263726723e */ /* 0x000fe200000010ff */
[----:B------:R-:W-:-:S04]  /*0b40*/  FMUL R55, R53, R46 ;  /* 0x0000002e35377220 */ /* 0x000fc80000400000 */
[----:B------:R-:W-:Y:S01]  /*0b50*/  HFMA2.BF16_V2 R18, R18, R38, -RZ.H0_H0 ;  /* 0x0000002612127231 */ /* 0x000fe200003400ff */
[----:B------:R-:W-:Y:S01]  /*0b60*/  F2FP.BF16.F32.PACK_AB R60, R60, R55 ;  /* 0x000000373c3c723e */ /* 0x000fe200000010ff */
[----:B------:R-:W0:Y:S04]  /*0b70*/  LDS R48, [RZ] ;  /* 0x00000000ff307984 */ /* 0x000e280000000800 */
[----:B------:R-:W-:Y:S01]  /*0b80*/  HFMA2.BF16_V2 R38, R19, R60, -RZ.H0_H0 ;  /* 0x0000003c13267231 */ /* 0x000fe200003400ff */
[----:B0-----:R-:W-:-:S04]  /*0b90*/  FMUL R55, R57, R48 ;  /* 0x0000003039377220 */ /* 0x001fc80000400000 */
[-C--:B------:R-:W-:Y:S01]  /*0ba0*/  FMUL R48, R49, R55.reuse ;  /* 0x0000003731307220 */ /* 0x080fe20000400000 */
[-C--:B------:R-:W-:Y:S01]  /*0bb0*/  FMUL R58, R22, R55.reuse ;  /* 0x00000037163a7220 */ /* 0x080fe20000400000 */
[-C--:B------:R-:W-:Y:S01]  /*0bc0*/  FMUL R46, R46, R55.reuse ;  /* 0x000000372e2e7220 */ /* 0x080fe20000400000 */
[-C--:B------:R-:W-:Y:S01]  /*0bd0*/  FMUL R52, R52, R55.reuse ;  /* 0x0000003734347220 */ /* 0x080fe20000400000 */
[C---:B------:R-:W-:Y:S01]  /*0be0*/  FMUL R48, R53.reuse, R48 ;  /* 0x0000003035307220 */ /* 0x040fe20000400000 */
[C---:B------:R-:W-:Y:S01]  /*0bf0*/  FMUL R58, R53.reuse, R58 ;  /* 0x0000003a353a7220 */ /* 0x040fe20000400000 */
[C---:B------:R-:W-:Y:S01]  /*0c00*/  FMUL R46, R53.reuse, R46 ;  /* 0x0000002e352e7220 */ /* 0x040fe20000400000 */
[C---:B------:R-:W-:Y:S01]  /*0c10*/  FMUL R52, R53.reuse, R52 ;  /* 0x0000003435347220 */ /* 0x040fe20000400000 */
[----:B------:R-:W-:Y:S01]  /*0c20*/  FFMA R44, R53, R44, R48 ;  /* 0x0000002c352c7223 */ /* 0x000fe20000000030 */
[----:B------:R-:W-:Y:S01]  /*0c30*/  FMUL R48, R43, R55 ;  /* 0x000000372b307220 */ /* 0x000fe20000400000 */
[C---:B------:R-:W-:Y:S01]  /*0c40*/  FFMA R47, R53.reuse, R47, R58 ;  /* 0x0000002f352f7223 */ /* 0x040fe2000000003a */
[----:B------:R-:W-:Y:S01]  /*0c50*/  FMUL R58, R50, R55 ;  /* 0x00000037323a7220 */ /* 0x000fe20000400000 */
[C---:B------:R-:W-:Y:S01]  /*0c60*/  FMUL R49, R53.reuse, R49 ;  /* 0x0000003135317220 */ /* 0x040fe20000400000 */
[C---:B------:R-:W-:Y:S01]  /*0c70*/  FMUL R19, R53.reuse, R48 ;  /* 0x0000003035137220 */ /* 0x040fe20000400000 */
[C---:B------:R-:W-:Y:S01]  /*0c80*/  FMUL R22, R53.reuse, R22 ;  /* 0x0000001635167220 */ /* 0x040fe20000400000 */
[C---:B------:R-:W-:Y:S01]  /*0c90*/  FMUL R60, R53.reuse, R58 ;  /* 0x0000003a353c7220 */ /* 0x040fe20000400000 */
[----:B------:R-:W-:Y:S01]  /*0ca0*/  FMUL R58, R56, R55 ;  /* 0x00000037383a7220 */ /* 0x000fe20000400000 */
[C---:B------:R-:W-:Y:S01]  /*0cb0*/  FFMA R42, R53.reuse, R42, R19 ;  /* 0x0000002a352a7223 */ /* 0x040fe20000000013 */
[C---:B------:R-:W-:Y:S01]  /*0cc0*/  FFMA R19, R53.reuse, R23, R46 ;  /* 0x0000001735137223 */ /* 0x040fe2000000002e */
[C---:B------:R-:W-:Y:S01]  /*0cd0*/  FMUL R50, R53.reuse, R50 ;  /* 0x0000003235327220 */ /* 0x040fe20000400000 */
[C---:B------:R-:W-:Y:S01]  /*0ce0*/  FMUL R23, R53.reuse, R56 ;  /* 0x0000003835177220 */ /* 0x040fe20000400000 */
[----:B------:R-:W-:Y:S01]  /*0cf0*/  FMUL R54, R54, R55 ;  /* 0x0000003736367220 */ /* 0x000fe20000400000 */
[C---:B------:R-:W-:Y:S01]  /*0d00*/  FMUL R58, R53.reuse, R58 ;  /* 0x0000003a353a7220 */ /* 0x040fe20000400000 */
[C---:B------:R-:W-:Y:S01]  /*0d10*/  FFMA R41, R53.reuse, R41, R52 ;  /* 0x0000002935297223 */ /* 0x040fe20000000034 */
[----:B------:R-:W-:Y:S01]  /*0d20*/  F2FP.BF16.F32.PACK_AB R22, R22, R49 ;  /* 0x000000311616723e */ /* 0x000fe200000010ff */
[C---:B------:R-:W-:Y:S01]  /*0d30*/  FMUL R54, R53.reuse, R54 ;  /* 0x0000003635367220 */ /* 0x040fe20000400000 */
[----:B------:R-:W-:Y:S01]  /*0d40*/  FFMA R48, R53, R45, R58 ;  /* 0x0000002d35307223 */ /* 0x000fe2000000003a */
[----:B------:R-:W-:Y:S01]  /*0d50*/  F2FP.BF16.F32.PACK_AB R23, R23, R50 ;  /* 0x000000321717723e */ /* 0x000fe200000010ff */
[C---:B------:R-:W-:Y:S01]  /*0d60*/  FFMA R17, R53.reuse, R17, R60 ;  /* 0x0000001135117223 */ /* 0x040fe2000000003c */
[C---:B------:R-:W-:Y:S01]  /*0d70*/  PRMT R43, R18.reuse, 0x7610, R43 ;  /* 0x00007610122b7816 */ /* 0x040fe2000000002b */
[----:B------:R-:W-:Y:S01]  /*0d80*/  FFMA R54, R53, R51, R54 ;  /* 0x0000003335367223 */ /* 0x000fe20000000036 */
[----:B------:R-:W-:Y:S01]  /*0d90*/  PRMT R45, R18, 0x7632, R45 ;  /* 0x00007632122d7816 */ /* 0x000fe2000000002d */
[----:B------:R-:W-:Y:S01]  /*0da0*/  HFMA2.BF16_V2 R46, R16, R22, -RZ.H0_H0 ;  /* 0x00000016102e7231 */ /* 0x000fe200003400ff */
[----:B------:R-:W-:Y:S01]  /*0db0*/  F2FP.BF16.F32.PACK_AB R18, R41, R42 ;  /* 0x0000002a2912723e */ /* 0x000fe200000010ff */
[----:B------:R-:W-:Y:S01]  /*0dc0*/  HFMA2.BF16_V2 R23, R40, R23, -RZ.H0_H0 ;  /* 0x0000001728177231 */ /* 0x000fe200003400ff */
[----:B------:R-:W-:-:S02]  /*0dd0*/  SHF.L.U32 R41, R38, 0x10, RZ ;  /* 0x0000001026297819 */ /* 0x000fc400000006ff */
[----:B------:R-:W-:Y:S02]  /*0de0*/  SHF.L.U32 R22, R43, 0x10, RZ ;  /* 0x000000102b167819 */ /* 0x000fe400000006ff */
[----:B------:R-:W-:Y:S01]  /*0df0*/  F2FP.BF16.F32.PACK_AB R16, R47, R44 ;  /* 0x0000002c2f10723e */ /* 0x000fe200000010ff */
[----:B------:R-:W-:Y:S01]  /*0e00*/  FADD R12, R41, R12 ;  /* 0x0000000c290c7221 */ /* 0x000fe20000000000 */
[----:B------:R-:W-:Y:S01]  /*0e10*/  F2FP.BF16.F32.PACK_AB R17, R48, R17 ;  /* 0x000000113011723e */ /* 0x000fe200000010ff */
[----:B------:R-:W-:Y:S01]  /*0e20*/  FADD R33, R22, R33 ;  /* 0x0000002116217221 */ /* 0x000fe20000000000 */
[----:B------:R-:W-:Y:S02]  /*0e30*/  F2FP.BF16.F32.PACK_AB R19, R54, R19 ;  /* 0x000000133613723e */ /* 0x000fe400000010ff */
[----:B------:R-:W-:Y:S02]  /*0e40*/  PRMT R41, R38, 0x7632, R41 ;  /* 0x0000763226297816 */ /* 0x000fe40000000029 */
[----:B------:R-:W-:Y:S01]  /*0e50*/  SHF.L.U32 R42, R45, 0x10, RZ ;  /* 0x000000102d2a7819 */ /* 0x000fe200000006ff */
[----:B------:R0:W-:Y:S01]  /*0e60*/  @!P1 STG.E.128 [R20.64], R16 ;  /* 0x0000001014009986 */ /* 0x0001e2000c101d04 */
[----:B------:R-:W-:-:S02]  /*0e70*/  PRMT R40, R23, 0x7632, R40 ;  /* 0x0000763217287816 */ /* 0x000fc40000000028 */
[----:B------:R-:W-:Y:S01]  /*0e80*/  PRMT R38, R23, 0x7610, R38 ;  /* 0x0000761017267816 */ /* 0x000fe20000000026 */
[----:B------:R-:W-:Y:S01]  /*0e90*/  FADD R11, R42, R11 ;  /* 0x0000000b2a0b7221 */ /* 0x000fe20000000000 */
[C---:B------:R-:W-:Y:S01]  /*0ea0*/  PRMT R23, R46.reuse, 0x7632, R23 ;  /* 0x000076322e177816 */ /* 0x040fe20000000017 */
[----:B------:R-:W-:Y:S01]  /*0eb0*/  IMAD.U32 R42, R41, 0x10000, RZ ;  /* 0x00010000292a7824 */ /* 0x000fe200078e00ff */
[----:B------:R-:W-:Y:S02]  /*0ec0*/  PRMT R22, R46, 0x7610, R22 ;  /* 0x000076102e167816 */ /* 0x000fe40000000016 */
[----:B------:R-:W-:Y:S01]  /*0ed0*/  SHF.L.U32 R40, R40, 0x10, RZ ;  /* 0x0000001028287819 */ /* 0x000fe200000006ff */
[----:B------:R-:W-:-:S04]  /*0ee0*/  FADD R31, R42, R31 ;  /* 0x0000001f2a1f7221 */ /* 0x000fc80000000000 */
[----:B------:R-:W-:Y:S01]  /*0ef0*/  FADD R13, R40, R13 ;  /* 0x0000000d280d7221 */ /* 0x000fe20000000000 */
[----:B0-----:R-:W-:Y:S01]  /*0f00*/  SHF.L.U32 R19, R38, 0x10, RZ ;  /* 0x0000001026137819 */ /* 0x001fe200000006ff */
[----:B------:R-:W-:Y:S01]  /*0f10*/  IMAD.U32 R17, R22, 0x10000, RZ ;  /* 0x0001000016117824 */ /* 0x000fe200078e00ff */
[----:B------:R-:W-:-:S03]  /*0f20*/  SHF.L.U32 R16, R23, 0x10, RZ ;  /* 0x0000001017107819 */ /* 0x000fc600000006ff */
[----:B------:R-:W-:Y:S01]  /*0f30*/  FADD R10, R19, R10 ;  /* 0x0000000a130a7221 */ /* 0x000fe20000000000 */
[----:B------:R-:W-:Y:S01]  /*0f40*/  FADD R8, R17, R8 ;  /* 0x0000000811087221 */ /* 0x000fe20000000000 */
[----:B------:R-:W-:Y:S01]  /*0f50*/  FADD R9, R16, R9 ;  /* 0x0000000910097221 */ /* 0x000fe20000000000 */
[----:B------:R-:W-:Y:S05]  /*0f60*/  @P4 BRA `(.L_x_1) ;  /* 0xfffff5c000004947 */ /* 0x000fea000383ffff */
[----:B------:R-:W-:Y:S01]  /*0f70*/  MOV R16, R8 ;  /* 0x0000000800107202 */ /* 0x000fe20000000f00 */
[----:B------:R-:W-:Y:S01]  /*0f80*/  IMAD.MOV.U32 R18, RZ, RZ, R10 ;  /* 0x000000ffff127224 */ /* 0x000fe200078e000a */
[----:B------:R-:W-:Y:S01]  /*0f90*/  MOV R17, R9 ;  /* 0x0000000900117202 */ /* 0x000fe20000000f00 */
[----:B------:R-:W-:Y:S01]  /*0fa0*/  IMAD.MOV.U32 R30, RZ, RZ, R12 ;  /* 0x000000ffff1e7224 */ /* 0x000fe200078e000c */
[----:B------:R-:W-:Y:S02]  /*0fb0*/  MOV R19, R13 ;  /* 0x0000000d00137202 */ /* 0x000fe40000000f00 */
[----:B------:R-:W-:Y:S02]  /*0fc0*/  MOV R28, R33 ;  /* 0x00000021001c7202 */ /* 0x000fe40000000f00 */
[----:B------:R-:W-:-:S02]  /*0fd0*/  MOV R29, R11 ;  /* 0x0000000b001d7202 */ /* 0x000fc40000000f00 */
.L_x_0:
[----:B------:R-:W0:Y:S01]  /*0fe0*/  S2R R0, SR_TID.X ;  /* 0x0000000000007919 */ /* 0x000e220000002100 */
[----:B------:R-:W-:-:S03]  /*0ff0*/  MOV R3, 0x4 ;  /* 0x0000000400037802 */ /* 0x000fc60000000f00 */
[----:B------:R-:W-:Y:S01]  /*1000*/  BAR.SYNC.DEFER_BLOCKING 0x0 ;  /* 0x0000000000007b1d */ /* 0x000fe20000010000 */
[C---:B0-----:R-:W-:Y:S02]  /*1010*/  SHF.L.U32 R2, R0.reuse, 0x3, RZ ;  /* 0x0000000300027819 */ /* 0x041fe400000006ff */
[----:B------:R-:W-:Y:S02]  /*1020*/  SHF.L.U32 R5, R0, 0x2, RZ ;  /* 0x0000000200057819 */ /* 0x000fe400000006ff */
[----:B------:R-:W-:Y:S01]  /*1030*/  LOP3.LUT R6, R2, 0x7f8, RZ, 0xc0, !PT ;  /* 0x000007f802067812 */ /* 0x000fe200078ec0ff */
[----:B------:R-:W-:Y:S01]  /*1040*/  IMAD R2, R4, c[0x0][0x1a8], RZ ;  /* 0x00006a0004027a24 */ /* 0x000fe200078e02ff */
[----:B------:R-:W-:-:S03]  /*1050*/  LOP3.LUT R5, R5, 0x3fc, RZ, 0xc0, !PT ;  /* 0x000003fc05057812 */ /* 0x000fc600078ec0ff */
[----:B------:R-:W-:Y:S01]  /*1060*/  STS.128 [R6.X4], R16 ;  /* 0x0000001006007388 */ /* 0x000fe20000004c00 */
[C---:B------:R-:W-:Y:S01]  /*1070*/  LOP3.LUT R0, R5.reuse, 0x400, RZ, 0xfc, !PT ;  /* 0x0000040005007812 */ /* 0x040fe200078efcff */
[----:B------:R-:W-:Y:S01]  /*1080*/  IMAD.WIDE R2, R2, R3, c[0x0][0x1a0] ;  /* 0x0000680002027625 */ /* 0x000fe200078e0203 */
[C---:B------:R-:W-:Y:S01]  /*1090*/  ISETP.GE.AND P0, PT, R5.reuse, c[0x0][0x1b0], PT ;  /* 0x00006c0005007a0c */ /* 0x040fe20003f06270 */
[----:B------:R-:W-:Y:S04]  /*10a0*/  STS.128 [R6.X4+0x10], R28 ;  /* 0x0000101c06007388 */ /* 0x000fe80000004c00 */
[----:B------:R-:W-:Y:S01]  /*10b0*/  BAR.SYNC.DEFER_BLOCKING 0x0 ;  /* 0x0000000000007b1d */ /* 0x000fe20000010000 */
[----:B------:R-:W-:Y:S01]  /*10c0*/  ISETP.GE.AND P1, PT, R0, c[0x0][0x1b0], PT ;  /* 0x00006c0000007a0c */ /* 0x000fe20003f26270 */
[----:B------:R-:W-:-:S04]  /*10d0*/  IMAD.WIDE.U32 R2, R5, 0x4, R2 ;  /* 0x0000000405027825 */ /* 0x000fc800078e0002 */
[----:B------:R-:W0:Y:S04]  /*10e0*/  LDS.128 R8, [R5.X4] ;  /* 0x0000000005087984 */ /* 0x000e280000004c00 */
[----:B0-----:R0:W-:Y:S04]  /*10f0*/  @!P0 STG.E.128 [R2.64], R8 ;  /* 0x0000000802008986 */ /* 0x0011e8000c101d04 */
[----:B------:R-:W-:Y:S05]  /*1100*/  @P1 EXIT ;  /* 0x000000000000194d */ /* 0x000fea0003800000 */
[----:B------:R-:W1:Y:S04]  /*1110*/  LDS.128 R4, [R5.X4+0x1000] ;  /* 0x0010000005047984 */ /* 0x000e680000004c00 */
[----:B-1----:R-:W-:Y:S01]  /*1120*/  STG.E.128 [R2.64+0x1000], R4 ;  /* 0x0010000402007986 */ /* 0x002fe2000c101d04 */
[----:B------:R-:W-:Y:S05]  /*1130*/  EXIT ;  /* 0x000000000000794d */ /* 0x000fea0003800000 */
.L_x_2:
[----:B------:R-:W-:-:S00]  /*1140*/  BRA `(.L_x_2) ;  /* 0xfffffff000007947 */ /* 0x000fc0000383ffff */
[----:B------:R-:W-:-:S00]  /*1150*/  NOP ;  /* 0x0000000000007918 */ /* 0x000fc00000000000 */
        /* <DEDUP_REMOVED lines=10> */
.L_x_3:


//--------------------- .nv.shared._rms_norm_backward_kernel --------------------------
	.section	.nv.shared._rms_norm_backward_kernel,"aw",@nobits
	.sectionflags	@""
	.align	16
